//
// Generated by NVIDIA NVVM Compiler
//
// Compiler Build ID: CL-36424714
// Cuda compilation tools, release 13.0, V13.0.88
// Based on NVVM 20.0.0
//

.version 9.0
.target sm_100
.address_size 64

	// .globl	_Z17printPrimeNumbersv

.visible .entry _Z17printPrimeNumbersv()
{


	ret;

}


// ===== COMPILED SASS (sm_100) =====

	.target	sm_100

	.elftype	@"ET_EXEC"


//--------------------- .note.nv.tkinfo           --------------------------
	.section	.note.nv.tkinfo,"",@"SHT_NOTE"
	.sectionflags	@"SHF_NOTE_NV_TKINFO"
	.tkinfo
        /*0018*/ 	.word	0x00000002
        /*0030*/ 	.string	""
        /*0030*/ 	.string	"ptxas"
        /*0030*/ 	.string	"Cuda compilation tools, release 13.0, V13.0.88"
        /*0030*/ 	.string	"Build cuda_13.0.r13.0/compiler.36424714_0"
        /*0030*/ 	.string	"-arch sm_100 -m 64 "



//--------------------- .note.nv.cuinfo           --------------------------
	.section	.note.nv.cuinfo,"",@"SHT_NOTE"
	.sectionflags	@"SHF_NOTE_NV_CUINFO"
        /*0018*/ 	.short	0x0002
        /*001a*/ 	.short	0x0064
        /*001c*/ 	.short	0x0082
	.zero		2


//--------------------- .nv.info                  --------------------------
	.section	.nv.info,"",@"SHT_CUDA_INFO"
	.align	4


	//----- nvinfo : EIATTR_REGCOUNT
	.align		4
        /*0000*/ 	.byte	0x04, 0x2f
        /*0002*/ 	.short	(.L_1 - .L_0)
	.align		4
.L_0:
        /*0004*/ 	.word	index@(_Z17printPrimeNumbersv)
        /*0008*/ 	.word	0x00000004


	//----- nvinfo : EIATTR_FRAME_SIZE
	.align		4
.L_1:
        /*000c*/ 	.byte	0x04, 0x11
        /*000e*/ 	.short	(.L_3 - .L_2)
	.align		4
.L_2:
        /*0010*/ 	.word	index@(_Z17printPrimeNumbersv)
        /*0014*/ 	.word	0x00000000


	//----- nvinfo : EIATTR_MIN_STACK_SIZE
	.align		4
.L_3:
        /*0018*/ 	.byte	0x04, 0x12
        /*001a*/ 	.short	(.L_5 - .L_4)
	.align		4
.L_4:
        /*001c*/ 	.word	index@(_Z17printPrimeNumbersv)
        /*0020*/ 	.word	0x00000000
.L_5:


//--------------------- .nv.compat                --------------------------
	.section	.nv.compat,"",@"SHT_CUDA_COMPAT_INFO"
	.align	4
        /*0000*/ 	.byte	0x02, 0x09, 0x00, 0x00, 0x02, 0x02, 0x01, 0x00, 0x02, 0x05, 0x05, 0x00, 0x03, 0x07, 0x01, 0x01
        /*0010*/ 	.byte	0x02, 0x03, 0x00, 0x00, 0x02, 0x06, 0x01, 0x00, 0x04, 0x0b, 0x08, 0x00, 0x09, 0x00, 0x00, 0x00
        /*0020*/ 	.byte	0x00, 0x00, 0x00, 0x00


//--------------------- .nv.info._Z17printPrimeNumbersv --------------------------
	.section	.nv.info._Z17printPrimeNumbersv,"",@"SHT_CUDA_INFO"
	.sectionflags	@""
	.align	4


	//----- nvinfo : EIATTR_CUDA_API_VERSION
	.align		4
        /*0000*/ 	.byte	0x04, 0x37
        /*0002*/ 	.short	(.L_7 - .L_6)
.L_6:
        /*0004*/ 	.word	0x00000082


	//----- nvinfo : EIATTR_SPARSE_MMA_MASK
	.align		4
.L_7:
        /*0008*/ 	.byte	0x03, 0x50
        /*000a*/ 	.short	0x0000


	//----- nvinfo : EIATTR_MAXREG_COUNT
	.align		4
        /*000c*/ 	.byte	0x03, 0x1b
        /*000e*/ 	.short	0x00ff


	//----- nvinfo : EIATTR_MERCURY_ISA_VERSION
	.align		4
        /*0010*/ 	.byte	0x03, 0x5f
        /*0012*/ 	.short	0x0101


	//----- nvinfo : EIATTR_VRC_CTA_INIT_COUNT
	.align		4
        /*0014*/ 	.byte	0x02, 0x4a
	.zero		1
	.zero		1


	//----- nvinfo : EIATTR_EXIT_INSTR_OFFSETS
	.align		4
        /*0018*/ 	.byte	0x04, 0x1c
        /*001a*/ 	.short	(.L_9 - .L_8)


	//   ....[0]....
.L_8:
        /*001c*/ 	.word	0x00000010


	//----- nvinfo : EIATTR_SW_WAR
	.align		4
.L_9:
        /*0020*/ 	.byte	0x04, 0x36
        /*0022*/ 	.short	(.L_11 - .L_10)
.L_10:
        /*0024*/ 	.word	0x00000008
.L_11:


//--------------------- .nv.callgraph             --------------------------
	.section	.nv.callgraph,"",@"SHT_CUDA_CALLGRAPH"
	.align	4
	.sectionentsize	8
	.align		4
        /*0000*/ 	.word	0x00000000
	.align		4
        /*0004*/ 	.word	0xffffffff
	.align		4
        /*0008*/ 	.word	0x00000000
	.align		4
        /*000c*/ 	.word	0xfffffffe
	.align		4
        /*0010*/ 	.word	0x00000000
	.align		4
        /*0014*/ 	.word	0xfffffffd
	.align		4
        /*0018*/ 	.word	0x00000000
	.align		4
        /*001c*/ 	.word	0xfffffffc


//--------------------- .text._Z17printPrimeNumbersv --------------------------
	.section	.text._Z17printPrimeNumbersv,"ax",@progbits
	.align	128
        .global         _Z17printPrimeNumbersv
        .type           _Z17printPrimeNumbersv,@function
        .size           _Z17printPrimeNumbersv,(.L_x_1 - _Z17printPrimeNumbersv)
        .other          _Z17printPrimeNumbersv,@"STO_CUDA_ENTRY STV_DEFAULT"
_Z17printPrimeNumbersv:
.text._Z17printPrimeNumbersv:
[----:B------:R-:W-:Y:S01]  /*0000*/  LDC R1, c[0x0][0x37c] ;  /* 0x0000df00ff017b82 */ /* 0x000fe20000000800 */
[----:B------:R-:W-:Y:S05]  /*0010*/  EXIT ;  /* 0x000000000000794d */ /* 0x000fea0003800000 */
.L_x_0:
[----:B------:R-:W-:-:S00]  /*0020*/  BRA `(.L_x_0) ;  /* 0xfffffffc00fc7947 */ /* 0x000fc0000383ffff */
[----:B------:R-:W-:-:S00]  /*0030*/  NOP ;  /* 0x0000000000007918 */ /* 0x000fc00000000000 */
        /* <DEDUP_REMOVED lines=12> */
.L_x_1:


//--------------------- .nv.shared.reserved.0     --------------------------
	.section	.nv.shared.reserved.0,"aw",@nobits
	.weak		__nv_reservedSMEM_offset_0_alias
	.size		__nv_reservedSMEM_offset_0_alias, 0, 64
	.other		__nv_reservedSMEM_offset_0_alias,@"STO_CUDA_RESERVED_SHARED STV_DEFAULT"
__nv_reservedSMEM_offset_0_alias:
	.zero		0
	.zero		64


//--------------------- .nv.constant0._Z17printPrimeNumbersv --------------------------
	.section	.nv.constant0._Z17printPrimeNumbersv,"a",@progbits
	.sectionflags	@""
	.align	4
.nv.constant0._Z17printPrimeNumbersv:
	.zero		896


//--------------------- SYMBOLS --------------------------

	.type		.nv.reservedSmem.offset0,@object
	.size		.nv.reservedSmem.offset0,0x4
